//
// Generated by NVIDIA NVVM Compiler
//
// Compiler Build ID: CL-36424714
// Cuda compilation tools, release 13.0, V13.0.88
// Based on NVVM 20.0.0
//

.version 9.0
.target sm_100
.address_size 64

	// .globl	_Z4diffPfS_i

.visible .entry _Z4diffPfS_i(
	.param .u64 .ptr .align 1 _Z4diffPfS_i_param_0,
	.param .u64 .ptr .align 1 _Z4diffPfS_i_param_1,
	.param .u32 _Z4diffPfS_i_param_2
)
{
	.reg .b32 	%r<6>;
	.reg .b32 	%f<4>;
	.reg .b64 	%rd<10>;

	ld.param.u64 	%rd1, [_Z4diffPfS_i_param_0];
	ld.param.u64 	%rd2, [_Z4diffPfS_i_param_1];
	cvta.to.global.u64 	%rd3, %rd2;
	cvta.to.global.u64 	%rd4, %rd1;
	mov.u32 	%r1, %tid.x;
	mov.u32 	%r2, %ctaid.x;
	mov.u32 	%r3, %ntid.x;
	mad.lo.s32 	%r4, %r2, %r3, %r1;
	add.s32 	%r5, %r4, 1;
	mul.wide.u32 	%rd5, %r5, 4;
	add.s64 	%rd6, %rd4, %rd5;
	ld.global.f32 	%f1, [%rd6];
	mul.wide.u32 	%rd7, %r4, 4;
	add.s64 	%rd8, %rd4, %rd7;
	ld.global.f32 	%f2, [%rd8];
	sub.f32 	%f3, %f1, %f2;
	add.s64 	%rd9, %rd3, %rd7;
	st.global.f32 	[%rd9], %f3;
	ret;

}


// ===== COMPILED SASS (sm_100) =====

	.target	sm_100

	.elftype	@"ET_EXEC"


//--------------------- .note.nv.tkinfo           --------------------------
	.section	.note.nv.tkinfo,"",@"SHT_NOTE"
	.sectionflags	@"SHF_NOTE_NV_TKINFO"
	.tkinfo
        /*0018*/ 	.word	0x00000002
        /*0030*/ 	.string	""
        /*0030*/ 	.string	"ptxas"
        /*0030*/ 	.string	"Cuda compilation tools, release 13.0, V13.0.88"
        /*0030*/ 	.string	"Build cuda_13.0.r13.0/compiler.36424714_0"
        /*0030*/ 	.string	"-arch sm_100 -m 64 "



//--------------------- .note.nv.cuinfo           --------------------------
	.section	.note.nv.cuinfo,"",@"SHT_NOTE"
	.sectionflags	@"SHF_NOTE_NV_CUINFO"
        /*0018*/ 	.short	0x0002
        /*001a*/ 	.short	0x0064
        /*001c*/ 	.short	0x0082
	.zero		2


//--------------------- .nv.info                  --------------------------
	.section	.nv.info,"",@"SHT_CUDA_INFO"
	.align	4


	//----- nvinfo : EIATTR_REGCOUNT
	.align		4
        /*0000*/ 	.byte	0x04, 0x2f
        /*0002*/ 	.short	(.L_1 - .L_0)
	.align		4
.L_0:
        /*0004*/ 	.word	index@(_Z4diffPfS_i)
        /*0008*/ 	.word	0x0000000c


	//----- nvinfo : EIATTR_FRAME_SIZE
	.align		4
.L_1:
        /*000c*/ 	.byte	0x04, 0x11
        /*000e*/ 	.short	(.L_3 - .L_2)
	.align		4
.L_2:
        /*0010*/ 	.word	index@(_Z4diffPfS_i)
        /*0014*/ 	.word	0x00000000


	//----- nvinfo : EIATTR_MIN_STACK_SIZE
	.align		4
.L_3:
        /*0018*/ 	.byte	0x04, 0x12
        /*001a*/ 	.short	(.L_5 - .L_4)
	.align		4
.L_4:
        /*001c*/ 	.word	index@(_Z4diffPfS_i)
        /*0020*/ 	.word	0x00000000
.L_5:


//--------------------- .nv.compat                --------------------------
	.section	.nv.compat,"",@"SHT_CUDA_COMPAT_INFO"
	.align	4
        /*0000*/ 	.byte	0x02, 0x09, 0x00, 0x00, 0x02, 0x02, 0x01, 0x00, 0x02, 0x05, 0x05, 0x00, 0x03, 0x07, 0x01, 0x01
        /*0010*/ 	.byte	0x02, 0x03, 0x00, 0x00, 0x02, 0x06, 0x01, 0x00, 0x04, 0x0b, 0x08, 0x00, 0x09, 0x00, 0x00, 0x00
        /*0020*/ 	.byte	0x00, 0x00, 0x00, 0x00


//--------------------- .nv.info._Z4diffPfS_i     --------------------------
	.section	.nv.info._Z4diffPfS_i,"",@"SHT_CUDA_INFO"
	.sectionflags	@""
	.align	4


	//----- nvinfo : EIATTR_CUDA_API_VERSION
	.align		4
        /*0000*/ 	.byte	0x04, 0x37
        /*0002*/ 	.short	(.L_7 - .L_6)
.L_6:
        /*0004*/ 	.word	0x00000082


	//----- nvinfo : EIATTR_KPARAM_INFO
	.align		4
.L_7:
        /*0008*/ 	.byte	0x04, 0x17
        /*000a*/ 	.short	(.L_9 - .L_8)
.L_8:
        /*000c*/ 	.word	0x00000000
        /*0010*/ 	.short	0x0002
        /*0012*/ 	.short	0x0010
        /*0014*/ 	.byte	0x00, 0xf0, 0x11, 0x00


	//----- nvinfo : EIATTR_KPARAM_INFO
	.align		4
.L_9:
        /*0018*/ 	.byte	0x04, 0x17
        /*001a*/ 	.short	(.L_11 - .L_10)
.L_10:
        /*001c*/ 	.word	0x00000000
        /*0020*/ 	.short	0x0001
        /*0022*/ 	.short	0x0008
        /*0024*/ 	.byte	0x00, 0xf5, 0x21, 0x00


	//----- nvinfo : EIATTR_KPARAM_INFO
	.align		4
.L_11:
        /*0028*/ 	.byte	0x04, 0x17
        /*002a*/ 	.short	(.L_13 - .L_12)
.L_12:
        /*002c*/ 	.word	0x00000000
        /*0030*/ 	.short	0x0000
        /*0032*/ 	.short	0x0000
        /*0034*/ 	.byte	0x00, 0xf5, 0x21, 0x00


	//----- nvinfo : EIATTR_SPARSE_MMA_MASK
	.align		4
.L_13:
        /*0038*/ 	.byte	0x03, 0x50
        /*003a*/ 	.short	0x0000


	//----- nvinfo : EIATTR_MAXREG_COUNT
	.align		4
        /*003c*/ 	.byte	0x03, 0x1b
        /*003e*/ 	.short	0x00ff


	//----- nvinfo : EIATTR_MERCURY_ISA_VERSION
	.align		4
        /*0040*/ 	.byte	0x03, 0x5f
        /*0042*/ 	.short	0x0101


	//----- nvinfo : EIATTR_VRC_CTA_INIT_COUNT
	.align		4
        /*0044*/ 	.byte	0x02, 0x4a
	.zero		1
	.zero		1


	//----- nvinfo : EIATTR_EXIT_INSTR_OFFSETS
	.align		4
        /*0048*/ 	.byte	0x04, 0x1c
        /*004a*/ 	.short	(.L_15 - .L_14)


	//   ....[0]....
.L_14:
        /*004c*/ 	.word	0x00000100


	//----- nvinfo : EIATTR_CBANK_PARAM_SIZE
	.align		4
.L_15:
        /*0050*/ 	.byte	0x03, 0x19
        /*0052*/ 	.short	0x0014


	//----- nvinfo : EIATTR_PARAM_CBANK
	.align		4
        /*0054*/ 	.byte	0x04, 0x0a
        /*0056*/ 	.short	(.L_17 - .L_16)
	.align		4
.L_16:
        /*0058*/ 	.word	index@(.nv.constant0._Z4diffPfS_i)
        /*005c*/ 	.short	0x0380
        /*005e*/ 	.short	0x0014


	//----- nvinfo : EIATTR_SW_WAR
	.align		4
.L_17:
        /*0060*/ 	.byte	0x04, 0x36
        /*0062*/ 	.short	(.L_19 - .L_18)
.L_18:
        /*0064*/ 	.word	0x00000008
.L_19:


//--------------------- .nv.callgraph             --------------------------
	.section	.nv.callgraph,"",@"SHT_CUDA_CALLGRAPH"
	.align	4
	.sectionentsize	8
	.align		4
        /*0000*/ 	.word	0x00000000
	.align		4
        /*0004*/ 	.word	0xffffffff
	.align		4
        /*0008*/ 	.word	0x00000000
	.align		4
        /*000c*/ 	.word	0xfffffffe
	.align		4
        /*0010*/ 	.word	0x00000000
	.align		4
        /*0014*/ 	.word	0xfffffffd
	.align		4
        /*0018*/ 	.word	0x00000000
	.align		4
        /*001c*/ 	.word	0xfffffffc


//--------------------- .text._Z4diffPfS_i        --------------------------
	.section	.text._Z4diffPfS_i,"ax",@progbits
	.align	128
        .global         _Z4diffPfS_i
        .type           _Z4diffPfS_i,@function
        .size           _Z4diffPfS_i,(.L_x_1 - _Z4diffPfS_i)
        .other          _Z4diffPfS_i,@"STO_CUDA_ENTRY STV_DEFAULT"
_Z4diffPfS_i:
.text._Z4diffPfS_i:
[----:B------:R-:W-:Y:S01]  /*0000*/  LDC R1, c[0x0][0x37c] ;  /* 0x0000df00ff017b82 */ /* 0x000fe20000000800 */
[----:B------:R-:W0:Y:S07]  /*0010*/  S2R R9, SR_TID.X ;  /* 0x0000000000097919 */ /* 0x000e2e0000002100 */
[----:B------:R-:W0:Y:S01]  /*0020*/  S2UR UR6, SR_CTAID.X ;  /* 0x00000000000679c3 */ /* 0x000e220000002500 */
[----:B------:R-:W1:Y:S07]  /*0030*/  LDCU.64 UR4, c[0x0][0x358] ;  /* 0x00006b00ff0477ac */ /* 0x000e6e0008000a00 */
[----:B------:R-:W0:Y:S08]  /*0040*/  LDC R0, c[0x0][0x360] ;  /* 0x0000d800ff007b82 */ /* 0x000e300000000800 */
[----:B------:R-:W2:Y:S01]  /*0050*/  LDC.64 R2, c[0x0][0x380] ;  /* 0x0000e000ff027b82 */ /* 0x000ea20000000a00 */
[----:B0-----:R-:W-:-:S05]  /*0060*/  IMAD R9, R0, UR6, R9 ;  /* 0x0000000600097c24 */ /* 0x001fca000f8e0209 */
[C---:B------:R-:W-:Y:S01]  /*0070*/  IADD3 R7, PT, PT, R9.reuse, 0x1, RZ ;  /* 0x0000000109077810 */ /* 0x040fe20007ffe0ff */
[----:B--2---:R-:W-:-:S04]  /*0080*/  IMAD.WIDE.U32 R4, R9, 0x4, R2 ;  /* 0x0000000409047825 */ /* 0x004fc800078e0002 */
[----:B------:R-:W-:Y:S02]  /*0090*/  IMAD.WIDE.U32 R2, R7, 0x4, R2 ;  /* 0x0000000407027825 */ /* 0x000fe400078e0002 */
[----:B-1----:R-:W2:Y:S01]  /*00a0*/  LDG.E R5, desc[UR4][R4.64] ;  /* 0x0000000404057981 */ /* 0x002ea2000c1e1900 */
[----:B------:R-:W0:Y:S03]  /*00b0*/  LDC.64 R6, c[0x0][0x388] ;  /* 0x0000e200ff067b82 */ /* 0x000e260000000a00 */
[----:B------:R-:W2:Y:S01]  /*00c0*/  LDG.E R2, desc[UR4][R2.64] ;  /* 0x0000000402027981 */ /* 0x000ea2000c1e1900 */
[----:B0-----:R-:W-:-:S04]  /*00d0*/  IMAD.WIDE.U32 R6, R9, 0x4, R6 ;  /* 0x0000000409067825 */ /* 0x001fc800078e0006 */
[----:B--2---:R-:W-:-:S05]  /*00e0*/  FADD R9, R2, -R5 ;  /* 0x8000000502097221 */ /* 0x004fca0000000000 */
[----:B------:R-:W-:Y:S01]  /*00f0*/  STG.E desc[UR4][R6.64], R9 ;  /* 0x0000000906007986 */ /* 0x000fe2000c101904 */
[----:B------:R-:W-:Y:S05]  /*0100*/  EXIT ;  /* 0x000000000000794d */ /* 0x000fea0003800000 */
.L_x_0:
[----:B------:R-:W-:-:S00]  /*0110*/  BRA `(.L_x_0) ;  /* 0xfffffffc00fc7947 */ /* 0x000fc0000383ffff */
[----:B------:R-:W-:-:S00]  /*0120*/  NOP ;  /* 0x0000000000007918 */ /* 0x000fc00000000000 */
        /* <DEDUP_REMOVED lines=13> */
.L_x_1:


//--------------------- .nv.shared.reserved.0     --------------------------
	.section	.nv.shared.reserved.0,"aw",@nobits
	.weak		__nv_reservedSMEM_offset_0_alias
	.size		__nv_reservedSMEM_offset_0_alias, 0, 64
	.other		__nv_reservedSMEM_offset_0_alias,@"STO_CUDA_RESERVED_SHARED STV_DEFAULT"
__nv_reservedSMEM_offset_0_alias:
	.zero		0
	.zero		64


//--------------------- .nv.constant0._Z4diffPfS_i --------------------------
	.section	.nv.constant0._Z4diffPfS_i,"a",@progbits
	.sectionflags	@""
	.align	4
.nv.constant0._Z4diffPfS_i:
	.zero		916


//--------------------- SYMBOLS --------------------------

	.type		.nv.reservedSmem.offset0,@object
	.size		.nv.reservedSmem.offset0,0x4
